//
// Generated by NVIDIA NVVM Compiler
//
// Compiler Build ID: CL-36424714
// Cuda compilation tools, release 13.0, V13.0.88
// Based on NVVM 20.0.0
//

.version 9.0
.target sm_100
.address_size 64

	// .globl	_Z15sieve_chunk_gpuPhmmPmS0_mmmm

.visible .entry _Z15sieve_chunk_gpuPhmmPmS0_mmmm(
	.param .u64 .ptr .align 1 _Z15sieve_chunk_gpuPhmmPmS0_mmmm_param_0,
	.param .u64 _Z15sieve_chunk_gpuPhmmPmS0_mmmm_param_1,
	.param .u64 _Z15sieve_chunk_gpuPhmmPmS0_mmmm_param_2,
	.param .u64 .ptr .align 1 _Z15sieve_chunk_gpuPhmmPmS0_mmmm_param_3,
	.param .u64 .ptr .align 1 _Z15sieve_chunk_gpuPhmmPmS0_mmmm_param_4,
	.param .u64 _Z15sieve_chunk_gpuPhmmPmS0_mmmm_param_5,
	.param .u64 _Z15sieve_chunk_gpuPhmmPmS0_mmmm_param_6,
	.param .u64 _Z15sieve_chunk_gpuPhmmPmS0_mmmm_param_7,
	.param .u64 _Z15sieve_chunk_gpuPhmmPmS0_mmmm_param_8
)
{
	.reg .pred 	%p<17>;
	.reg .b16 	%rs<9>;
	.reg .b32 	%r<13>;
	.reg .b64 	%rd<87>;
	.reg .b64 	%fd<6>;

	ld.param.u64 	%rd38, [_Z15sieve_chunk_gpuPhmmPmS0_mmmm_param_0];
	ld.param.u64 	%rd39, [_Z15sieve_chunk_gpuPhmmPmS0_mmmm_param_1];
	ld.param.u64 	%rd85, [_Z15sieve_chunk_gpuPhmmPmS0_mmmm_param_2];
	ld.param.u64 	%rd41, [_Z15sieve_chunk_gpuPhmmPmS0_mmmm_param_3];
	ld.param.u64 	%rd42, [_Z15sieve_chunk_gpuPhmmPmS0_mmmm_param_4];
	ld.param.u64 	%rd43, [_Z15sieve_chunk_gpuPhmmPmS0_mmmm_param_5];
	ld.param.u64 	%rd44, [_Z15sieve_chunk_gpuPhmmPmS0_mmmm_param_6];
	ld.param.u64 	%rd46, [_Z15sieve_chunk_gpuPhmmPmS0_mmmm_param_7];
	ld.param.u64 	%rd45, [_Z15sieve_chunk_gpuPhmmPmS0_mmmm_param_8];
	mov.u32 	%r1, %ctaid.x;
	mov.u32 	%r2, %ntid.x;
	mov.u32 	%r3, %tid.x;
	mad.lo.s32 	%r4, %r1, %r2, %r3;
	cvt.u64.u32 	%rd1, %r4;
	setp.le.u64 	%p1, %rd46, %rd1;
	@%p1 bra 	$L__BB0_20;
	cvta.to.global.u64 	%rd2, %rd38;
	mul.lo.s64 	%rd3, %rd39, %rd1;
	add.s64 	%rd4, %rd2, %rd3;
	add.s64 	%rd47, %rd1, %rd45;
	mad.lo.s64 	%rd48, %rd44, %rd47, %rd44;
	add.s64 	%rd49, %rd48, %rd44;
	not.b64 	%rd50, %rd49;
	or.b64  	%rd5, %rd48, 1;
	and.b64  	%rd51, %rd50, 1;
	sub.s64 	%rd6, %rd49, %rd51;
	setp.eq.s64 	%p2, %rd39, 0;
	@%p2 bra 	$L__BB0_14;
	and.b64  	%rd7, %rd39, 15;
	setp.lt.u64 	%p3, %rd39, 16;
	mov.b64 	%rd74, 0;
	@%p3 bra 	$L__BB0_5;
	and.b64  	%rd74, %rd39, -16;
	add.s64 	%rd53, %rd3, %rd2;
	add.s64 	%rd79, %rd53, 7;
	mov.u64 	%rd80, %rd74;
$L__BB0_4:
	.pragma "nounroll";
	mov.b16 	%rs1, 0;
	st.global.u8 	[%rd79+-7], %rs1;
	st.global.u8 	[%rd79+-6], %rs1;
	st.global.u8 	[%rd79+-5], %rs1;
	st.global.u8 	[%rd79+-4], %rs1;
	st.global.u8 	[%rd79+-3], %rs1;
	st.global.u8 	[%rd79+-2], %rs1;
	st.global.u8 	[%rd79+-1], %rs1;
	st.global.u8 	[%rd79], %rs1;
	st.global.u8 	[%rd79+1], %rs1;
	st.global.u8 	[%rd79+2], %rs1;
	st.global.u8 	[%rd79+3], %rs1;
	st.global.u8 	[%rd79+4], %rs1;
	st.global.u8 	[%rd79+5], %rs1;
	st.global.u8 	[%rd79+6], %rs1;
	st.global.u8 	[%rd79+7], %rs1;
	st.global.u8 	[%rd79+8], %rs1;
	add.s64 	%rd80, %rd80, -16;
	add.s64 	%rd79, %rd79, 16;
	setp.eq.s64 	%p4, %rd80, 0;
	@%p4 bra 	$L__BB0_5;
	bra.uni 	$L__BB0_4;
$L__BB0_5:
	setp.eq.s64 	%p5, %rd7, 0;
	@%p5 bra 	$L__BB0_14;
	and.b64  	%rd11, %rd39, 7;
	setp.lt.u64 	%p6, %rd7, 8;
	@%p6 bra 	$L__BB0_8;
	add.s64 	%rd54, %rd4, %rd74;
	mov.b16 	%rs2, 0;
	st.global.u8 	[%rd54], %rs2;
	st.global.u8 	[%rd54+1], %rs2;
	st.global.u8 	[%rd54+2], %rs2;
	st.global.u8 	[%rd54+3], %rs2;
	st.global.u8 	[%rd54+4], %rs2;
	st.global.u8 	[%rd54+5], %rs2;
	st.global.u8 	[%rd54+6], %rs2;
	st.global.u8 	[%rd54+7], %rs2;
	add.s64 	%rd74, %rd74, 8;
$L__BB0_8:
	setp.eq.s64 	%p7, %rd11, 0;
	@%p7 bra 	$L__BB0_14;
	and.b64  	%rd77, %rd39, 3;
	setp.lt.u64 	%p8, %rd11, 4;
	@%p8 bra 	$L__BB0_11;
	add.s64 	%rd55, %rd4, %rd74;
	mov.b16 	%rs3, 0;
	st.global.u8 	[%rd55], %rs3;
	st.global.u8 	[%rd55+1], %rs3;
	st.global.u8 	[%rd55+2], %rs3;
	st.global.u8 	[%rd55+3], %rs3;
	add.s64 	%rd74, %rd74, 4;
$L__BB0_11:
	setp.eq.s64 	%p9, %rd77, 0;
	@%p9 bra 	$L__BB0_14;
	add.s64 	%rd56, %rd74, %rd3;
	add.s64 	%rd78, %rd2, %rd56;
$L__BB0_13:
	.pragma "nounroll";
	mov.b16 	%rs4, 0;
	st.global.u8 	[%rd78], %rs4;
	add.s64 	%rd78, %rd78, 1;
	add.s64 	%rd77, %rd77, -1;
	setp.ne.s64 	%p10, %rd77, 0;
	@%p10 bra 	$L__BB0_13;
$L__BB0_14:
	setp.lt.u64 	%p11, %rd43, 2;
	@%p11 bra 	$L__BB0_19;
	cvt.rn.f64.u64 	%fd1, %rd5;
	cvta.to.global.u64 	%rd22, %rd42;
	mov.b64 	%rd81, 1;
$L__BB0_16:
	shl.b64 	%rd58, %rd81, 3;
	add.s64 	%rd29, %rd22, %rd58;
	ld.global.u64 	%rd59, [%rd29];
	cvt.rn.f64.u64 	%fd2, %rd59;
	div.rn.f64 	%fd3, %fd1, %fd2;
	cvt.rmi.f64.f64 	%fd4, %fd3;
	mul.f64 	%fd5, %fd4, %fd2;
	cvt.rzi.u64.f64 	%rd60, %fd5;
	setp.lt.u64 	%p12, %rd60, %rd5;
	selp.b64 	%rd61, %rd59, 0, %p12;
	add.s64 	%rd62, %rd61, %rd60;
	not.b64 	%rd63, %rd62;
	and.b64  	%rd64, %rd63, 1;
	mad.lo.s64 	%rd83, %rd64, %rd59, %rd62;
	setp.gt.u64 	%p13, %rd83, %rd6;
	@%p13 bra 	$L__BB0_18;
$L__BB0_17:
	sub.s64 	%rd65, %rd83, %rd5;
	shr.u64 	%rd66, %rd65, 4;
	cvt.u32.u64 	%r5, %rd65;
	shr.u32 	%r6, %r5, 1;
	not.b32 	%r7, %r6;
	and.b32  	%r8, %r7, 7;
	mov.b32 	%r9, 1;
	shl.b32 	%r10, %r9, %r8;
	add.s64 	%rd67, %rd4, %rd66;
	ld.global.u8 	%rs5, [%rd67];
	cvt.u32.u16 	%r11, %rs5;
	and.b32  	%r12, %r11, %r10;
	setp.eq.s32 	%p14, %r12, 0;
	selp.s64 	%rd68, -1, 0, %p14;
	add.s64 	%rd85, %rd85, %rd68;
	cvt.u16.u32 	%rs6, %r10;
	selp.b16 	%rs7, %rs6, 0, %p14;
	or.b16  	%rs8, %rs7, %rs5;
	st.global.u8 	[%rd67], %rs8;
	ld.global.u64 	%rd69, [%rd29];
	shl.b64 	%rd70, %rd69, 1;
	add.s64 	%rd83, %rd70, %rd83;
	setp.le.u64 	%p15, %rd83, %rd6;
	@%p15 bra 	$L__BB0_17;
$L__BB0_18:
	add.s64 	%rd81, %rd81, 1;
	setp.ne.s64 	%p16, %rd81, %rd43;
	@%p16 bra 	$L__BB0_16;
$L__BB0_19:
	cvta.to.global.u64 	%rd71, %rd41;
	shl.b64 	%rd72, %rd1, 3;
	add.s64 	%rd73, %rd71, %rd72;
	st.global.u64 	[%rd73], %rd85;
$L__BB0_20:
	ret;

}


// ===== COMPILED SASS (sm_100) =====

	.target	sm_100

	.elftype	@"ET_EXEC"


//--------------------- .note.nv.tkinfo           --------------------------
	.section	.note.nv.tkinfo,"",@"SHT_NOTE"
	.sectionflags	@"SHF_NOTE_NV_TKINFO"
	.tkinfo
        /*0018*/ 	.word	0x00000002
        /*0030*/ 	.string	""
        /*0030*/ 	.string	"ptxas"
        /*0030*/ 	.string	"Cuda compilation tools, release 13.0, V13.0.88"
        /*0030*/ 	.string	"Build cuda_13.0.r13.0/compiler.36424714_0"
        /*0030*/ 	.string	"-arch sm_100 -m 64 "



//--------------------- .note.nv.cuinfo           --------------------------
	.section	.note.nv.cuinfo,"",@"SHT_NOTE"
	.sectionflags	@"SHF_NOTE_NV_CUINFO"
        /*0018*/ 	.short	0x0002
        /*001a*/ 	.short	0x0064
        /*001c*/ 	.short	0x0082
	.zero		2


//--------------------- .nv.info                  --------------------------
	.section	.nv.info,"",@"SHT_CUDA_INFO"
	.align	4


	//----- nvinfo : EIATTR_REGCOUNT
	.align		4
        /*0000*/ 	.byte	0x04, 0x2f
        /*0002*/ 	.short	(.L_1 - .L_0)
	.align		4
.L_0:
        /*0004*/ 	.word	index@(_Z15sieve_chunk_gpuPhmmPmS0_mmmm)
        /*0008*/ 	.word	0x00000024


	//----- nvinfo : EIATTR_FRAME_SIZE
	.align		4
.L_1:
        /*000c*/ 	.byte	0x04, 0x11
        /*000e*/ 	.short	(.L_3 - .L_2)
	.align		4
.L_2:
        /*0010*/ 	.word	index@($__internal_0_$__cuda_sm20_div_rn_f64_full)
        /*0014*/ 	.word	0x00000000


	//----- nvinfo : EIATTR_FRAME_SIZE
	.align		4
.L_3:
        /*0018*/ 	.byte	0x04, 0x11
        /*001a*/ 	.short	(.L_5 - .L_4)
	.align		4
.L_4:
        /*001c*/ 	.word	index@(_Z15sieve_chunk_gpuPhmmPmS0_mmmm)
        /*0020*/ 	.word	0x00000000


	//----- nvinfo : EIATTR_MIN_STACK_SIZE
	.align		4
.L_5:
        /*0024*/ 	.byte	0x04, 0x12
        /*0026*/ 	.short	(.L_7 - .L_6)
	.align		4
.L_6:
        /*0028*/ 	.word	index@(_Z15sieve_chunk_gpuPhmmPmS0_mmmm)
        /*002c*/ 	.word	0x00000000
.L_7:


//--------------------- .nv.compat                --------------------------
	.section	.nv.compat,"",@"SHT_CUDA_COMPAT_INFO"
	.align	4
        /*0000*/ 	.byte	0x02, 0x09, 0x00, 0x00, 0x02, 0x02, 0x01, 0x00, 0x02, 0x05, 0x05, 0x00, 0x03, 0x07, 0x01, 0x01
        /*0010*/ 	.byte	0x02, 0x03, 0x00, 0x00, 0x02, 0x06, 0x01, 0x00, 0x04, 0x0b, 0x08, 0x00, 0x01, 0x00, 0x00, 0x00
        /*0020*/ 	.byte	0x00, 0x00, 0x00, 0x00


//--------------------- .nv.info._Z15sieve_chunk_gpuPhmmPmS0_mmmm --------------------------
	.section	.nv.info._Z15sieve_chunk_gpuPhmmPmS0_mmmm,"",@"SHT_CUDA_INFO"
	.sectionflags	@""
	.align	4


	//----- nvinfo : EIATTR_CUDA_API_VERSION
	.align		4
        /*0000*/ 	.byte	0x04, 0x37
        /*0002*/ 	.short	(.L_9 - .L_8)
.L_8:
        /*0004*/ 	.word	0x00000082


	//----- nvinfo : EIATTR_KPARAM_INFO
	.align		4
.L_9:
        /*0008*/ 	.byte	0x04, 0x17
        /*000a*/ 	.short	(.L_11 - .L_10)
.L_10:
        /*000c*/ 	.word	0x00000000
        /*0010*/ 	.short	0x0008
        /*0012*/ 	.short	0x0040
        /*0014*/ 	.byte	0x00, 0xf0, 0x21, 0x00


	//----- nvinfo : EIATTR_KPARAM_INFO
	.align		4
.L_11:
        /*0018*/ 	.byte	0x04, 0x17
        /*001a*/ 	.short	(.L_13 - .L_12)
.L_12:
        /*001c*/ 	.word	0x00000000
        /*0020*/ 	.short	0x0007
        /*0022*/ 	.short	0x0038
        /*0024*/ 	.byte	0x00, 0xf0, 0x21, 0x00


	//----- nvinfo : EIATTR_KPARAM_INFO
	.align		4
.L_13:
        /*0028*/ 	.byte	0x04, 0x17
        /*002a*/ 	.short	(.L_15 - .L_14)
.L_14:
        /*002c*/ 	.word	0x00000000
        /*0030*/ 	.short	0x0006
        /*0032*/ 	.short	0x0030
        /*0034*/ 	.byte	0x00, 0xf0, 0x21, 0x00


	//----- nvinfo : EIATTR_KPARAM_INFO
	.align		4
.L_15:
        /*0038*/ 	.byte	0x04, 0x17
        /*003a*/ 	.short	(.L_17 - .L_16)
.L_16:
        /*003c*/ 	.word	0x00000000
        /*0040*/ 	.short	0x0005
        /*0042*/ 	.short	0x0028
        /*0044*/ 	.byte	0x00, 0xf0, 0x21, 0x00


	//----- nvinfo : EIATTR_KPARAM_INFO
	.align		4
.L_17:
        /*0048*/ 	.byte	0x04, 0x17
        /*004a*/ 	.short	(.L_19 - .L_18)
.L_18:
        /*004c*/ 	.word	0x00000000
        /*0050*/ 	.short	0x0004
        /*0052*/ 	.short	0x0020
        /*0054*/ 	.byte	0x00, 0xf5, 0x21, 0x00


	//----- nvinfo : EIATTR_KPARAM_INFO
	.align		4
.L_19:
        /*0058*/ 	.byte	0x04, 0x17
        /*005a*/ 	.short	(.L_21 - .L_20)
.L_20:
        /*005c*/ 	.word	0x00000000
        /*0060*/ 	.short	0x0003
        /*0062*/ 	.short	0x0018
        /*0064*/ 	.byte	0x00, 0xf5, 0x21, 0x00


	//----- nvinfo : EIATTR_KPARAM_INFO
	.align		4
.L_21:
        /*0068*/ 	.byte	0x04, 0x17
        /*006a*/ 	.short	(.L_23 - .L_22)
.L_22:
        /*006c*/ 	.word	0x00000000
        /*0070*/ 	.short	0x0002
        /*0072*/ 	.short	0x0010
        /*0074*/ 	.byte	0x00, 0xf0, 0x21, 0x00


	//----- nvinfo : EIATTR_KPARAM_INFO
	.align		4
.L_23:
        /*0078*/ 	.byte	0x04, 0x17
        /*007a*/ 	.short	(.L_25 - .L_24)
.L_24:
        /*007c*/ 	.word	0x00000000
        /*0080*/ 	.short	0x0001
        /*0082*/ 	.short	0x0008
        /*0084*/ 	.byte	0x00, 0xf0, 0x21, 0x00


	//----- nvinfo : EIATTR_KPARAM_INFO
	.align		4
.L_25:
        /*0088*/ 	.byte	0x04, 0x17
        /*008a*/ 	.short	(.L_27 - .L_26)
.L_26:
        /*008c*/ 	.word	0x00000000
        /*0090*/ 	.short	0x0000
        /*0092*/ 	.short	0x0000
        /*0094*/ 	.byte	0x00, 0xf5, 0x21, 0x00


	//----- nvinfo : EIATTR_SPARSE_MMA_MASK
	.align		4
.L_27:
        /*0098*/ 	.byte	0x03, 0x50
        /*009a*/ 	.short	0x0000


	//----- nvinfo : EIATTR_MAXREG_COUNT
	.align		4
        /*009c*/ 	.byte	0x03, 0x1b
        /*009e*/ 	.short	0x00ff


	//----- nvinfo : EIATTR_MERCURY_ISA_VERSION
	.align		4
        /*00a0*/ 	.byte	0x03, 0x5f
        /*00a2*/ 	.short	0x0101


	//----- nvinfo : EIATTR_VRC_CTA_INIT_COUNT
	.align		4
        /*00a4*/ 	.byte	0x02, 0x4a
	.zero		1
	.zero		1


	//----- nvinfo : EIATTR_EXIT_INSTR_OFFSETS
	.align		4
        /*00a8*/ 	.byte	0x04, 0x1c
        /*00aa*/ 	.short	(.L_29 - .L_28)


	//   ....[0]....
.L_28:
        /*00ac*/ 	.word	0x00000080


	//   ....[1]....
        /*00b0*/ 	.word	0x00000d00


	//----- nvinfo : EIATTR_CRS_STACK_SIZE
	.align		4
.L_29:
        /*00b4*/ 	.byte	0x04, 0x1e
        /*00b6*/ 	.short	(.L_31 - .L_30)
.L_30:
        /*00b8*/ 	.word	0x00000000


	//----- nvinfo : EIATTR_CBANK_PARAM_SIZE
	.align		4
.L_31:
        /*00bc*/ 	.byte	0x03, 0x19
        /*00be*/ 	.short	0x0048


	//----- nvinfo : EIATTR_PARAM_CBANK
	.align		4
        /*00c0*/ 	.byte	0x04, 0x0a
        /*00c2*/ 	.short	(.L_33 - .L_32)
	.align		4
.L_32:
        /*00c4*/ 	.word	index@(.nv.constant0._Z15sieve_chunk_gpuPhmmPmS0_mmmm)
        /*00c8*/ 	.short	0x0380
        /*00ca*/ 	.short	0x0048


	//----- nvinfo : EIATTR_SW_WAR
	.align		4
.L_33:
        /*00cc*/ 	.byte	0x04, 0x36
        /*00ce*/ 	.short	(.L_35 - .L_34)
.L_34:
        /*00d0*/ 	.word	0x00000008
.L_35:


//--------------------- .nv.callgraph             --------------------------
	.section	.nv.callgraph,"",@"SHT_CUDA_CALLGRAPH"
	.align	4
	.sectionentsize	8
	.align		4
        /*0000*/ 	.word	0x00000000
	.align		4
        /*0004*/ 	.word	0xffffffff
	.align		4
        /*0008*/ 	.word	0x00000000
	.align		4
        /*000c*/ 	.word	0xfffffffe
	.align		4
        /*0010*/ 	.word	0x00000000
	.align		4
        /*0014*/ 	.word	0xfffffffd
	.align		4
        /*0018*/ 	.word	0x00000000
	.align		4
        /*001c*/ 	.word	0xfffffffc


//--------------------- .text._Z15sieve_chunk_gpuPhmmPmS0_mmmm --------------------------
	.section	.text._Z15sieve_chunk_gpuPhmmPmS0_mmmm,"ax",@progbits
	.align	128
        .global         _Z15sieve_chunk_gpuPhmmPmS0_mmmm
        .type           _Z15sieve_chunk_gpuPhmmPmS0_mmmm,@function
        .size           _Z15sieve_chunk_gpuPhmmPmS0_mmmm,(.L_x_19 - _Z15sieve_chunk_gpuPhmmPmS0_mmmm)
        .other          _Z15sieve_chunk_gpuPhmmPmS0_mmmm,@"STO_CUDA_ENTRY STV_DEFAULT"
_Z15sieve_chunk_gpuPhmmPmS0_mmmm:
.text._Z15sieve_chunk_gpuPhmmPmS0_mmmm:
[----:B------:R-:W-:Y:S01]  /*0000*/  LDC R1, c[0x0][0x37c] ;  /* 0x0000df00ff017b82 */ /* 0x000fe20000000800 */
[----:B------:R-:W0:Y:S07]  /*0010*/  S2R R3, SR_TID.X ;  /* 0x0000000000037919 */ /* 0x000e2e0000002100 */
[----:B------:R-:W0:Y:S01]  /*0020*/  S2UR UR4, SR_CTAID.X ;  /* 0x00000000000479c3 */ /* 0x000e220000002500 */
[----:B------:R-:W1:Y:S07]  /*0030*/  LDCU.64 UR6, c[0x0][0x3b8] ;  /* 0x00007700ff0677ac */ /* 0x000e6e0008000a00 */
[----:B------:R-:W0:Y:S02]  /*0040*/  LDC R2, c[0x0][0x360] ;  /* 0x0000d800ff027b82 */ /* 0x000e240000000800 */
[----:B0-----:R-:W-:-:S05]  /*0050*/  IMAD R2, R2, UR4, R3 ;  /* 0x0000000402027c24 */ /* 0x001fca000f8e0203 */
[----:B-1----:R-:W-:-:S04]  /*0060*/  ISETP.GE.U32.AND P0, PT, R2, UR6, PT ;  /* 0x0000000602007c0c */ /* 0x002fc8000bf06070 */
[----:B------:R-:W-:-:S13]  /*0070*/  ISETP.GE.U32.AND.EX P0, PT, RZ, UR7, PT, P0 ;  /* 0x00000007ff007c0c */ /* 0x000fda000bf06100 */
[----:B------:R-:W-:Y:S05]  /*0080*/  @P0 EXIT ;  /* 0x000000000000094d */ /* 0x000fea0003800000 */
[----:B------:R-:W0:Y:S01]  /*0090*/  LDCU.64 UR4, c[0x0][0x3c0] ;  /* 0x00007800ff0477ac */ /* 0x000e220008000a00 */
[----:B------:R-:W1:Y:S01]  /*00a0*/  LDC.64 R8, c[0x0][0x3b0] ;  /* 0x0000ec00ff087b82 */ /* 0x000e620000000a00 */
[----:B------:R-:W1:Y:S01]  /*00b0*/  LDCU.64 UR6, c[0x0][0x3b0] ;  /* 0x00007600ff0677ac */ /* 0x000e620008000a00 */
[----:B------:R-:W2:Y:S06]  /*00c0*/  LDCU.64 UR10, c[0x0][0x388] ;  /* 0x00007100ff0a77ac */ /* 0x000eac0008000a00 */
[----:B------:R-:W3:Y:S01]  /*00d0*/  LDC.64 R14, c[0x0][0x380] ;  /* 0x0000e000ff0e7b82 */ /* 0x000ee20000000a00 */
[----:B------:R-:W4:Y:S01]  /*00e0*/  LDCU.64 UR12, c[0x0][0x358] ;  /* 0x00006b00ff0c77ac */ /* 0x000f220008000a00 */
[----:B0-----:R-:W-:-:S05]  /*00f0*/  IADD3 R3, P0, PT, R2, UR4, RZ ;  /* 0x0000000402037c10 */ /* 0x001fca000ff1e0ff */
[----:B------:R-:W-:Y:S01]  /*0100*/  IMAD.X R7, RZ, RZ, UR5, P0 ;  /* 0x00000005ff077e24 */ /* 0x000fe200080e06ff */
[----:B------:R-:W0:Y:S01]  /*0110*/  LDCU.64 UR4, c[0x0][0x390] ;  /* 0x00007200ff0477ac */ /* 0x000e220008000a00 */
[----:B-1----:R-:W-:Y:S01]  /*0120*/  IMAD.WIDE.U32 R4, R3, R8, UR6 ;  /* 0x0000000603047e25 */ /* 0x002fe2000f8e0008 */
[----:B--2---:R-:W-:-:S03]  /*0130*/  UISETP.NE.U32.AND UP0, UPT, UR10, URZ, UPT ;  /* 0x000000ff0a00728c */ /* 0x004fc6000bf05070 */
[-C--:B------:R-:W-:Y:S01]  /*0140*/  IMAD R6, R7, R8.reuse, RZ ;  /* 0x0000000807067224 */ /* 0x080fe200078e02ff */
[----:B------:R-:W-:Y:S01]  /*0150*/  IADD3 R0, P0, PT, R4, R8, RZ ;  /* 0x0000000804007210 */ /* 0x000fe20007f1e0ff */
[----:B------:R-:W-:Y:S01]  /*0160*/  IMAD R13, R2, UR11, RZ ;  /* 0x0000000b020d7c24 */ /* 0x000fe2000f8e02ff */
[----:B------:R-:W-:Y:S01]  /*0170*/  UISETP.NE.AND.EX UP0, UPT, UR11, URZ, UPT, UP0 ;  /* 0x000000ff0b00728c */ /* 0x000fe2000bf05300 */
[----:B------:R-:W-:Y:S01]  /*0180*/  IMAD R7, R3, R9, R6 ;  /* 0x0000000903077224 */ /* 0x000fe200078e0206 */
[----:B------:R-:W-:Y:S01]  /*0190*/  LOP3.LUT R3, R0, 0x1, RZ, 0xc, !PT ;  /* 0x0000000100037812 */ /* 0x000fe200078e0cff */
[----:B---3--:R-:W-:Y:S01]  /*01a0*/  IMAD.WIDE.U32 R14, R2, UR10, R14 ;  /* 0x0000000a020e7c25 */ /* 0x008fe2000f8e000e */
[----:B------:R-:W-:Y:S02]  /*01b0*/  LOP3.LUT R16, R4, 0x1, RZ, 0xfc, !PT ;  /* 0x0000000104107812 */ /* 0x000fe400078efcff */
[----:B------:R-:W-:Y:S01]  /*01c0*/  IADD3 R3, P1, PT, -R3, R0, RZ ;  /* 0x0000000003037210 */ /* 0x000fe20007f3e1ff */
[----:B------:R-:W-:-:S02]  /*01d0*/  IMAD.IADD R17, R5, 0x1, R7 ;  /* 0x0000000105117824 */ /* 0x000fc400078e0207 */
[----:B------:R-:W-:Y:S02]  /*01e0*/  IMAD.IADD R7, R15, 0x1, R13 ;  /* 0x000000010f077824 */ /* 0x000fe400078e020d */
[----:B0-----:R-:W-:Y:S01]  /*01f0*/  IMAD.U32 R4, RZ, RZ, UR4 ;  /* 0x00000004ff047e24 */ /* 0x001fe2000f8e00ff */
[----:B------:R-:W-:Y:S01]  /*0200*/  IADD3.X R6, PT, PT, R17, -0x1, R9, P1, P0 ;  /* 0xffffffff11067810 */ /* 0x000fe20000fe0409 */
[----:B------:R-:W-:Y:S01]  /*0210*/  IMAD.U32 R5, RZ, RZ, UR5 ;  /* 0x00000005ff057e24 */ /* 0x000fe2000f8e00ff */
[----:B----4-:R-:W-:Y:S06]  /*0220*/  BRA.U !UP0, `(.L_x_0) ;  /* 0x0000000508687547 */ /* 0x010fec000b800000 */
[----:B------:R-:W-:Y:S02]  /*0230*/  UISETP.GE.U32.AND UP1, UPT, UR10, 0x10, UPT ;  /* 0x000000100a00788c */ /* 0x000fe4000bf26070 */
[----:B------:R-:W-:Y:S02]  /*0240*/  ULOP3.LUT UR8, UR10, 0xf, URZ, 0xc0, !UPT ;  /* 0x0000000f0a087892 */ /* 0x000fe4000f8ec0ff */
[----:B------:R-:W-:Y:S02]  /*0250*/  UISETP.GE.U32.AND.EX UP1, UPT, UR11, URZ, UPT, UP1 ;  /* 0x000000ff0b00728c */ /* 0x000fe4000bf26110 */
[----:B------:R-:W-:Y:S01]  /*0260*/  UISETP.NE.U32.AND UP0, UPT, UR8, URZ, UPT ;  /* 0x000000ff0800728c */ /* 0x000fe2000bf05070 */
[----:B------:R-:W-:Y:S01]  /*0270*/  UMOV UR5, URZ ;  /* 0x000000ff00057c82 */ /* 0x000fe20008000000 */
[----:B------:R-:W-:Y:S02]  /*0280*/  UMOV UR6, URZ ;  /* 0x000000ff00067c82 */ /* 0x000fe40008000000 */
[----:B------:R-:W-:-:S03]  /*0290*/  UISETP.NE.AND.EX UP0, UPT, URZ, URZ, UPT, UP0 ;  /* 0x000000ffff00728c */ /* 0x000fc6000bf05300 */
[----:B------:R-:W-:Y:S08]  /*02a0*/  BRA.U !UP1, `(.L_x_1) ;  /* 0x00000001097c7547 */ /* 0x000ff0000b800000 */
[----:B------:R-:W0:Y:S01]  /*02b0*/  LDCU UR6, c[0x0][0x38c] ;  /* 0x00007180ff0677ac */ /* 0x000e220008000800 */
[----:B------:R-:W-:Y:S01]  /*02c0*/  IADD3 R0, P0, PT, R14, 0x7, RZ ;  /* 0x000000070e007810 */ /* 0x000fe20007f1e0ff */
[----:B------:R-:W-:-:S04]  /*02d0*/  ULOP3.LUT UR5, UR10, 0xfffffff0, URZ, 0xc0, !UPT ;  /* 0xfffffff00a057892 */ /* 0x000fc8000f8ec0ff */
[----:B------:R-:W-:-:S03]  /*02e0*/  IMAD.X R11, RZ, RZ, R7, P0 ;  /* 0x000000ffff0b7224 */ /* 0x000fc600000e0607 */
[----:B------:R-:W-:Y:S01]  /*02f0*/  UMOV UR4, UR5 ;  /* 0x0000000500047c82 */ /* 0x000fe20008000000 */
[----:B0-----:R-:W-:-:S05]  /*0300*/  UMOV UR7, UR6 ;  /* 0x0000000600077c82 */ /* 0x001fca0008000000 */
.L_x_2:
[----:B0-----:R-:W-:Y:S01]  /*0310*/  IMAD.MOV.U32 R8, RZ, RZ, R0 ;  /* 0x000000ffff087224 */ /* 0x001fe200078e0000 */
[----:B------:R-:W-:Y:S01]  /*0320*/  UIADD3 UR4, UP1, UPT, UR4, -0x10, URZ ;  /* 0xfffffff004047890 */ /* 0x000fe2000ff3e0ff */
[----:B------:R-:W-:-:S03]  /*0330*/  IMAD.MOV.U32 R9, RZ, RZ, R11 ;  /* 0x000000ffff097224 */ /* 0x000fc600078e000b */
[----:B------:R-:W-:Y:S01]  /*0340*/  UIADD3.X UR7, UPT, UPT, UR7, -0x1, URZ, UP1, !UPT ;  /* 0xffffffff07077890 */ /* 0x000fe20008ffe4ff */
[----:B------:R-:W-:Y:S01]  /*0350*/  IADD3 R0, P0, PT, R8, 0x10, RZ ;  /* 0x0000001008007810 */ /* 0x000fe20007f1e0ff */
[----:B------:R0:W-:Y:S01]  /*0360*/  STG.E.U8 desc[UR12][R8.64+-0x7], RZ ;  /* 0xfffff9ff08007986 */ /* 0x0001e2000c10110c */
[----:B------:R-:W-:-:S03]  /*0370*/  UISETP.NE.U32.AND UP1, UPT, UR4, URZ, UPT ;  /* 0x000000ff0400728c */ /* 0x000fc6000bf25070 */
[----:B------:R0:W-:Y:S01]  /*0380*/  STG.E.U8 desc[UR12][R8.64+-0x6], RZ ;  /* 0xfffffaff08007986 */ /* 0x0001e2000c10110c */
[----:B------:R-:W-:Y:S01]  /*0390*/  UISETP.NE.AND.EX UP1, UPT, UR7, URZ, UPT, UP1 ;  /* 0x000000ff0700728c */ /* 0x000fe2000bf25310 */
[----:B------:R-:W-:Y:S02]  /*03a0*/  IMAD.X R11, RZ, RZ, R9, P0 ;  /* 0x000000ffff0b7224 */ /* 0x000fe400000e0609 */
[----:B------:R0:W-:Y:S04]  /*03b0*/  STG.E.U8 desc[UR12][R8.64+-0x5], RZ ;  /* 0xfffffbff08007986 */ /* 0x0001e8000c10110c */
        /* <DEDUP_REMOVED lines=12> */
[----:B------:R0:W-:Y:S01]  /*0480*/  STG.E.U8 desc[UR12][R8.64+0x8], RZ ;  /* 0x000008ff08007986 */ /* 0x0001e2000c10110c */
[----:B------:R-:W-:Y:S05]  /*0490*/  BRA.U UP1, `(.L_x_2) ;  /* 0xfffffffd019c7547 */ /* 0x000fea000b83ffff */
.L_x_1:
[----:B------:R-:W-:Y:S05]  /*04a0*/  BRA.U !UP0, `(.L_x_0) ;  /* 0x0000000108c87547 */ /* 0x000fea000b800000 */
[----:B------:R-:W-:Y:S02]  /*04b0*/  UISETP.GE.U32.AND UP1, UPT, UR8, 0x8, UPT ;  /* 0x000000080800788c */ /* 0x000fe4000bf26070 */
[----:B------:R-:W-:Y:S02]  /*04c0*/  ULOP3.LUT UR4, UR10, 0x7, URZ, 0xc0, !UPT ;  /* 0x000000070a047892 */ /* 0x000fe4000f8ec0ff */
[----:B------:R-:W-:Y:S02]  /*04d0*/  UISETP.GE.U32.AND.EX UP1, UPT, URZ, URZ, UPT, UP1 ;  /* 0x000000ffff00728c */ /* 0x000fe4000bf26110 */
[----:B------:R-:W-:-:S04]  /*04e0*/  UISETP.NE.U32.AND UP0, UPT, UR4, URZ, UPT ;  /* 0x000000ff0400728c */ /* 0x000fc8000bf05070 */
[----:B------:R-:W-:-:S03]  /*04f0*/  UISETP.NE.AND.EX UP0, UPT, URZ, URZ, UPT, UP0 ;  /* 0x000000ffff00728c */ /* 0x000fc6000bf05300 */
[----:B------:R-:W-:Y:S08]  /*0500*/  BRA.U !UP1, `(.L_x_3) ;  /* 0x0000000109307547 */ /* 0x000ff0000b800000 */
[----:B0-----:R-:W-:Y:S01]  /*0510*/  IADD3 R8, P0, PT, R14, UR5, RZ ;  /* 0x000000050e087c10 */ /* 0x001fe2000ff1e0ff */
[----:B------:R-:W-:-:S03]  /*0520*/  UIADD3 UR5, UP1, UPT, UR5, 0x8, URZ ;  /* 0x0000000805057890 */ /* 0x000fc6000ff3e0ff */
[----:B------:R-:W-:Y:S01]  /*0530*/  IADD3.X R9, PT, PT, R7, UR6, RZ, P0, !PT ;  /* 0x0000000607097c10 */ /* 0x000fe200087fe4ff */
[----:B------:R-:W-:-:S04]  /*0540*/  UIADD3.X UR6, UPT, UPT, URZ, UR6, URZ, UP1, !UPT ;  /* 0x00000006ff067290 */ /* 0x000fc80008ffe4ff */
[----:B------:R1:W-:Y:S04]  /*0550*/  STG.E.U8 desc[UR12][R8.64], RZ ;  /* 0x000000ff08007986 */ /* 0x0003e8000c10110c */
[----:B------:R1:W-:Y:S04]  /*0560*/  STG.E.U8 desc[UR12][R8.64+0x1], RZ ;  /* 0x000001ff08007986 */ /* 0x0003e8000c10110c */
[----:B------:R1:W-:Y:S04]  /*0570*/  STG.E.U8 desc[UR12][R8.64+0x2], RZ ;  /* 0x000002ff08007986 */ /* 0x0003e8000c10110c */
[----:B------:R1:W-:Y:S04]  /*0580*/  STG.E.U8 desc[UR12][R8.64+0x3], RZ ;  /* 0x000003ff08007986 */ /* 0x0003e8000c10110c */
[----:B------:R1:W-:Y:S04]  /*0590*/  STG.E.U8 desc[UR12][R8.64+0x4], RZ ;  /* 0x000004ff08007986 */ /* 0x0003e8000c10110c */
[----:B------:R1:W-:Y:S04]  /*05a0*/  STG.E.U8 desc[UR12][R8.64+0x5], RZ ;  /* 0x000005ff08007986 */ /* 0x0003e8000c10110c */
[----:B------:R1:W-:Y:S04]  /*05b0*/  STG.E.U8 desc[UR12][R8.64+0x6], RZ ;  /* 0x000006ff08007986 */ /* 0x0003e8000c10110c */
[----:B------:R1:W-:Y:S02]  /*05c0*/  STG.E.U8 desc[UR12][R8.64+0x7], RZ ;  /* 0x000007ff08007986 */ /* 0x0003e4000c10110c */
.L_x_3:
[----:B------:R-:W-:Y:S05]  /*05d0*/  BRA.U !UP0, `(.L_x_0) ;  /* 0x00000001087c7547 */ /* 0x000fea000b800000 */
[----:B------:R-:W-:Y:S02]  /*05e0*/  UISETP.GE.U32.AND UP1, UPT, UR4, 0x4, UPT ;  /* 0x000000040400788c */ /* 0x000fe4000bf26070 */
[----:B------:R-:W-:Y:S02]  /*05f0*/  ULOP3.LUT UR7, UR10, 0x3, URZ, 0xc0, !UPT ;  /* 0x000000030a077892 */ /* 0x000fe4000f8ec0ff */
[----:B------:R-:W-:Y:S02]  /*0600*/  UISETP.GE.U32.AND.EX UP1, UPT, URZ, URZ, UPT, UP1 ;  /* 0x000000ffff00728c */ /* 0x000fe4000bf26110 */
[----:B------:R-:W-:Y:S01]  /*0610*/  UISETP.NE.U32.AND UP0, UPT, UR7, URZ, UPT ;  /* 0x000000ff0700728c */ /* 0x000fe2000bf05070 */
[----:B------:R-:W-:-:S03]  /*0620*/  UMOV UR4, URZ ;  /* 0x000000ff00047c82 */ /* 0x000fc60008000000 */
[----:B------:R-:W-:-:S03]  /*0630*/  UISETP.NE.AND.EX UP0, UPT, UR4, URZ, UPT, UP0 ;  /* 0x000000ff0400728c */ /* 0x000fc6000bf05300 */
[----:B------:R-:W-:Y:S08]  /*0640*/  BRA.U !UP1, `(.L_x_4) ;  /* 0x0000000109207547 */ /* 0x000ff0000b800000 */
[----:B01----:R-:W-:Y:S01]  /*0650*/  IADD3 R8, P0, PT, R14, UR5, RZ ;  /* 0x000000050e087c10 */ /* 0x003fe2000ff1e0ff */
[----:B------:R-:W-:-:S03]  /*0660*/  UIADD3 UR5, UP1, UPT, UR5, 0x4, URZ ;  /* 0x0000000405057890 */ /* 0x000fc6000ff3e0ff */
[----:B------:R-:W-:Y:S01]  /*0670*/  IADD3.X R9, PT, PT, R7, UR6, RZ, P0, !PT ;  /* 0x0000000607097c10 */ /* 0x000fe200087fe4ff */
[----:B------:R-:W-:-:S04]  /*0680*/  UIADD3.X UR6, UPT, UPT, URZ, UR6, URZ, UP1, !UPT ;  /* 0x00000006ff067290 */ /* 0x000fc80008ffe4ff */
[----:B------:R2:W-:Y:S04]  /*0690*/  STG.E.U8 desc[UR12][R8.64], RZ ;  /* 0x000000ff08007986 */ /* 0x0005e8000c10110c */
[----:B------:R2:W-:Y:S04]  /*06a0*/  STG.E.U8 desc[UR12][R8.64+0x1], RZ ;  /* 0x000001ff08007986 */ /* 0x0005e8000c10110c */
[----:B------:R2:W-:Y:S04]  /*06b0*/  STG.E.U8 desc[UR12][R8.64+0x2], RZ ;  /* 0x000002ff08007986 */ /* 0x0005e8000c10110c */
[----:B------:R2:W-:Y:S02]  /*06c0*/  STG.E.U8 desc[UR12][R8.64+0x3], RZ ;  /* 0x000003ff08007986 */ /* 0x0005e4000c10110c */
.L_x_4:
[----:B------:R-:W-:Y:S05]  /*06d0*/  BRA.U !UP0, `(.L_x_0) ;  /* 0x00000001083c7547 */ /* 0x000fea000b800000 */
[----:B------:R-:W3:Y:S01]  /*06e0*/  LDCU.64 UR8, c[0x0][0x380] ;  /* 0x00007000ff0877ac */ /* 0x000ee20008000a00 */
[----:B012---:R-:W-:Y:S02]  /*06f0*/  IMAD.U32 R8, RZ, RZ, UR5 ;  /* 0x00000005ff087e24 */ /* 0x007fe4000f8e00ff */
[----:B------:R-:W-:Y:S02]  /*0700*/  IMAD.U32 R9, RZ, RZ, UR6 ;  /* 0x00000006ff097e24 */ /* 0x000fe4000f8e00ff */
[----:B------:R-:W-:-:S03]  /*0710*/  IMAD.WIDE.U32 R8, R2, UR10, R8 ;  /* 0x0000000a02087c25 */ /* 0x000fc6000f8e0008 */
[----:B---3--:R-:W-:-:S04]  /*0720*/  IADD3 R0, P0, PT, R8, UR8, RZ ;  /* 0x0000000808007c10 */ /* 0x008fc8000ff1e0ff */
[----:B------:R-:W-:-:S09]  /*0730*/  IADD3.X R9, PT, PT, R13, UR9, R9, P0, !PT ;  /* 0x000000090d097c10 */ /* 0x000fd200087fe409 */
.L_x_5:
[----:B------:R-:W-:Y:S01]  /*0740*/  UIADD3 UR7, UP0, UPT, UR7, -0x1, URZ ;  /* 0xffffffff07077890 */ /* 0x000fe2000ff1e0ff */
[----:B------:R-:W-:Y:S01]  /*0750*/  IMAD.MOV.U32 R8, RZ, RZ, R0 ;  /* 0x000000ffff087224 */ /* 0x000fe200078e0000 */
[----:B------:R-:W-:Y:S02]  /*0760*/  IADD3 R0, P0, PT, R0, 0x1, RZ ;  /* 0x0000000100007810 */ /* 0x000fe40007f1e0ff */
[----:B------:R-:W-:Y:S02]  /*0770*/  UIADD3.X UR4, UPT, UPT, UR4, -0x1, URZ, UP0, !UPT ;  /* 0xffffffff04047890 */ /* 0x000fe400087fe4ff */
[----:B------:R-:W-:Y:S01]  /*0780*/  UISETP.NE.U32.AND UP0, UPT, UR7, URZ, UPT ;  /* 0x000000ff0700728c */ /* 0x000fe2000bf05070 */
[----:B------:R0:W-:Y:S03]  /*0790*/  STG.E.U8 desc[UR12][R8.64], RZ ;  /* 0x000000ff08007986 */ /* 0x0001e6000c10110c */
[----:B------:R-:W-:Y:S01]  /*07a0*/  UISETP.NE.AND.EX UP0, UPT, UR4, URZ, UPT, UP0 ;  /* 0x000000ff0400728c */ /* 0x000fe2000bf05300 */
[----:B0-----:R-:W-:-:S08]  /*07b0*/  IMAD.X R9, RZ, RZ, R9, P0 ;  /* 0x000000ffff097224 */ /* 0x001fd000000e0609 */
[----:B------:R-:W-:Y:S05]  /*07c0*/  BRA.U UP0, `(.L_x_5) ;  /* 0xfffffffd00dc7547 */ /* 0x000fea000b83ffff */
.L_x_0:
[----:B------:R-:W3:Y:S02]  /*07d0*/  LDCU.64 UR4, c[0x0][0x3a8] ;  /* 0x00007500ff0477ac */ /* 0x000ee40008000a00 */
[----:B---3--:R-:W-:-:S04]  /*07e0*/  UISETP.GE.U32.AND UP0, UPT, UR4, 0x2, UPT ;  /* 0x000000020400788c */ /* 0x008fc8000bf06070 */
[----:B------:R-:W-:-:S09]  /*07f0*/  UISETP.GE.U32.AND.EX UP0, UPT, UR5, URZ, UPT, UP0 ;  /* 0x000000ff0500728c */ /* 0x000fd2000bf06100 */
[----:B------:R-:W-:Y:S05]  /*0800*/  BRA.U !UP0, `(.L_x_6) ;  /* 0x00000005082c7547 */ /* 0x000fea000b800000 */
[----:B------:R3:W4:Y:S01]  /*0810*/  I2F.F64.U64 R26, R16 ;  /* 0x00000010001a7312 */ /* 0x0007220000301800 */
[----:B------:R-:W-:Y:S01]  /*0820*/  UMOV UR7, 0x1 ;  /* 0x0000000100077882 */ /* 0x000fe20000000000 */
[----:B------:R-:W-:-:S05]  /*0830*/  UMOV UR4, URZ ;  /* 0x000000ff00047c82 */ /* 0x000fca0008000000 */
.L_x_12:
[----:B------:R-:W5:Y:S02]  /*0840*/  LDCU.128 UR8, c[0x0][0x3a0] ;  /* 0x00007400ff0877ac */ /* 0x000f640008000c00 */
[----:B-----5:R-:W-:-:S04]  /*0850*/  ULEA UR5, UP0, UR7, UR8, 0x3 ;  /* 0x0000000807057291 */ /* 0x020fc8000f8018ff */
[----:B------:R-:W-:Y:S02]  /*0860*/  ULEA.HI.X UR6, UR7, UR9, UR4, 0x3, UP0 ;  /* 0x0000000907067291 */ /* 0x000fe400080f1c04 */
[----:B------:R-:W-:-:S04]  /*0870*/  IMAD.U32 R12, RZ, RZ, UR5 ;  /* 0x00000005ff0c7e24 */ /* 0x000fc8000f8e00ff */
[----:B------:R-:W-:-:S05]  /*0880*/  IMAD.U32 R13, RZ, RZ, UR6 ;  /* 0x00000006ff0d7e24 */ /* 0x000fca000f8e00ff */
[----:B------:R-:W5:Y:S01]  /*0890*/  LDG.E.64 R10, desc[UR12][R12.64] ;  /* 0x0000000c0c0a7981 */ /* 0x000f62000c1e1b00 */
[----:B012---:R-:W-:Y:S01]  /*08a0*/  IMAD.MOV.U32 R8, RZ, RZ, 0x1 ;  /* 0x00000001ff087424 */ /* 0x007fe200078e00ff */
[----:B----4-:R-:W-:Y:S01]  /*08b0*/  FSETP.GEU.AND P1, PT, |R27|, 6.5827683646048100446e-37, PT ;  /* 0x036000001b00780b */ /* 0x010fe20003f2e200 */
[----:B------:R-:W-:Y:S01]  /*08c0*/  UIADD3 UR7, UP1, UPT, UR7, 0x1, URZ ;  /* 0x0000000107077890 */ /* 0x000fe2000ff3e0ff */
[----:B------:R-:W-:Y:S03]  /*08d0*/  BSSY.RECONVERGENT B0, `(.L_x_7) ;  /* 0x0000015000007945 */ /* 0x000fe60003800200 */
[----:B------:R-:W-:Y:S02]  /*08e0*/  UISETP.NE.U32.AND UP0, UPT, UR7, UR10, UPT ;  /* 0x0000000a0700728c */ /* 0x000fe4000bf05070 */
[----:B------:R-:W-:-:S04]  /*08f0*/  UIADD3.X UR4, UPT, UPT, URZ, UR4, URZ, UP1, !UPT ;  /* 0x00000004ff047290 */ /* 0x000fc80008ffe4ff */
[----:B------:R-:W-:Y:S01]  /*0900*/  UISETP.NE.AND.EX UP0, UPT, UR4, UR11, UPT, UP0 ;  /* 0x0000000b0400728c */ /* 0x000fe2000bf05300 */
[----:B-----5:R-:W0:Y:S08]  /*0910*/  I2F.F64.U64 R28, R10 ;  /* 0x0000000a001c7312 */ /* 0x020e300000301800 */
[----:B0-----:R-:W0:Y:S02]  /*0920*/  MUFU.RCP64H R9, R29 ;  /* 0x0000001d00097308 */ /* 0x001e240000001800 */
[----:B0-----:R-:W-:-:S08]  /*0930*/  DFMA R18, -R28, R8, 1 ;  /* 0x3ff000001c12742b */ /* 0x001fd00000000108 */
[----:B------:R-:W-:-:S08]  /*0940*/  DFMA R18, R18, R18, R18 ;  /* 0x000000121212722b */ /* 0x000fd00000000012 */
[----:B------:R-:W-:-:S08]  /*0950*/  DFMA R18, R8, R18, R8 ;  /* 0x000000120812722b */ /* 0x000fd00000000008 */
[----:B------:R-:W-:-:S08]  /*0960*/  DFMA R8, -R28, R18, 1 ;  /* 0x3ff000001c08742b */ /* 0x000fd00000000112 */
[----:B------:R-:W-:-:S08]  /*0970*/  DFMA R8, R18, R8, R18 ;  /* 0x000000081208722b */ /* 0x000fd00000000012 */
[----:B------:R-:W-:-:S08]  /*0980*/  DMUL R18, R26, R8 ;  /* 0x000000081a127228 */ /* 0x000fd00000000000 */
[----:B------:R-:W-:-:S08]  /*0990*/  DFMA R20, -R28, R18, R26 ;  /* 0x000000121c14722b */ /* 0x000fd0000000011a */
[----:B------:R-:W-:-:S10]  /*09a0*/  DFMA R8, R8, R20, R18 ;  /* 0x000000140808722b */ /* 0x000fd40000000012 */
[----:B------:R-:W-:-:S05]  /*09b0*/  FFMA R0, RZ, R29, R9 ;  /* 0x0000001dff007223 */ /* 0x000fca0000000009 */
[----:B------:R-:W-:-:S13]  /*09c0*/  FSETP.GT.AND P0, PT, |R0|, 1.469367938527859385e-39, PT ;  /* 0x001000000000780b */ /* 0x000fda0003f04200 */
[----:B------:R-:W-:Y:S05]  /*09d0*/  @P0 BRA P1, `(.L_x_8) ;  /* 0x0000000000100947 */ /* 0x000fea0000800000 */
[----:B------:R-:W-:-:S07]  /*09e0*/  MOV R0, 0xa00 ;  /* 0x00000a0000007802 */ /* 0x000fce0000000f00 */
[----:B---3--:R-:W-:Y:S05]  /*09f0*/  CALL.REL.NOINC `($__internal_0_$__cuda_sm20_div_rn_f64_full) ;  /* 0x0000000000c47944 */ /* 0x008fea0003c00000 */
[----:B------:R-:W-:Y:S02]  /*0a00*/  IMAD.MOV.U32 R8, RZ, RZ, R20 ;  /* 0x000000ffff087224 */ /* 0x000fe400078e0014 */
[----:B------:R-:W-:-:S07]  /*0a10*/  IMAD.MOV.U32 R9, RZ, RZ, R21 ;  /* 0x000000ffff097224 */ /* 0x000fce00078e0015 */
.L_x_8:
[----:B------:R-:W-:Y:S05]  /*0a20*/  BSYNC.RECONVERGENT B0 ;  /* 0x0000000000007941 */ /* 0x000fea0003800200 */
.L_x_7:
[----:B------:R-:W0:Y:S01]  /*0a30*/  FRND.F64.FLOOR R8, R8 ;  /* 0x0000000800087313 */ /* 0x000e220000305800 */
[----:B------:R-:W-:Y:S01]  /*0a40*/  BSSY.RECONVERGENT B0, `(.L_x_9) ;  /* 0x0000026000007945 */ /* 0x000fe20003800200 */
[----:B0-----:R-:W-:-:S10]  /*0a50*/  DMUL R28, R28, R8 ;  /* 0x000000081c1c7228 */ /* 0x001fd40000000000 */
[----:B------:R-:W0:Y:S02]  /*0a60*/  F2I.U64.F64.TRUNC R28, R28 ;  /* 0x0000001c001c7311 */ /* 0x000e24000030d800 */
[----:B0-----:R-:W-:-:S04]  /*0a70*/  ISETP.GE.U32.AND P0, PT, R28, R16, PT ;  /* 0x000000101c00720c */ /* 0x001fc80003f06070 */
[----:B------:R-:W-:-:S04]  /*0a80*/  ISETP.GE.U32.AND.EX P0, PT, R29, R17, PT, P0 ;  /* 0x000000111d00720c */ /* 0x000fc80003f06100 */
[----:B------:R-:W-:Y:S02]  /*0a90*/  SEL R19, R10, RZ, !P0 ;  /* 0x000000ff0a137207 */ /* 0x000fe40004000000 */
[----:B------:R-:W-:Y:S02]  /*0aa0*/  SEL R21, R11, RZ, !P0 ;  /* 0x000000ff0b157207 */ /* 0x000fe40004000000 */
[----:B------:R-:W-:-:S05]  /*0ab0*/  IADD3 R18, P0, PT, R28, R19, RZ ;  /* 0x000000131c127210 */ /* 0x000fca0007f1e0ff */
[----:B------:R-:W-:Y:S01]  /*0ac0*/  IMAD.X R19, R29, 0x1, R21, P0 ;  /* 0x000000011d137824 */ /* 0x000fe200000e0615 */
[----:B------:R-:W-:-:S05]  /*0ad0*/  LOP3.LUT R21, R18, 0x1, RZ, 0xc, !PT ;  /* 0x0000000112157812 */ /* 0x000fca00078e0cff */
[----:B------:R-:W-:-:S04]  /*0ae0*/  IMAD.WIDE.U32 R18, R10, R21, R18 ;  /* 0x000000150a127225 */ /* 0x000fc800078e0012 */
[----:B------:R-:W-:Y:S01]  /*0af0*/  IMAD R21, R11, R21, R19 ;  /* 0x000000150b157224 */ /* 0x000fe200078e0213 */
[----:B------:R-:W-:-:S04]  /*0b00*/  ISETP.GT.U32.AND P0, PT, R18, R3, PT ;  /* 0x000000031200720c */ /* 0x000fc80003f04070 */
[----:B------:R-:W-:-:S13]  /*0b10*/  ISETP.GT.U32.AND.EX P0, PT, R21, R6, PT, P0 ;  /* 0x000000061500720c */ /* 0x000fda0003f04100 */
[----:B------:R-:W-:Y:S05]  /*0b20*/  @P0 BRA `(.L_x_10) ;  /* 0x00000000005c0947 */ /* 0x000fea0003800000 */
.L_x_11:
[----:B------:R-:W-:-:S05]  /*0b30*/  IADD3 R0, P0, PT, R18, -R16, RZ ;  /* 0x8000001012007210 */ /* 0x000fca0007f1e0ff */
[----:B------:R-:W-:-:S05]  /*0b40*/  IMAD.X R10, R21, 0x1, ~R17, P0 ;  /* 0x00000001150a7824 */ /* 0x000fca00000e0e11 */
[----:B------:R-:W-:-:S04]  /*0b50*/  SHF.R.U64 R9, R0, 0x4, R10 ;  /* 0x0000000400097819 */ /* 0x000fc8000000120a */
[----:B------:R-:W-:-:S04]  /*0b60*/  IADD3 R8, P0, PT, R9, R14, RZ ;  /* 0x0000000e09087210 */ /* 0x000fc80007f1e0ff */
[----:B------:R-:W-:-:S05]  /*0b70*/  LEA.HI.X R9, R10, R7, RZ, 0x1c, P0 ;  /* 0x000000070a097211 */ /* 0x000fca00000fe4ff */
[----:B------:R-:W2:Y:S01]  /*0b80*/  LDG.E.U8 R11, desc[UR12][R8.64] ;  /* 0x0000000c080b7981 */ /* 0x000ea2000c1e1100 */
[----:B------:R-:W-:Y:S01]  /*0b90*/  SHF.R.U32.HI R0, RZ, 0x1, R0 ;  /* 0x00000001ff007819 */ /* 0x000fe20000011600 */
[----:B------:R-:W-:-:S03]  /*0ba0*/  IMAD.MOV.U32 R19, RZ, RZ, 0x1 ;  /* 0x00000001ff137424 */ /* 0x000fc600078e00ff */
[----:B------:R-:W-:-:S04]  /*0bb0*/  LOP3.LUT R0, R0, 0x7, RZ, 0xc, !PT ;  /* 0x0000000700007812 */ /* 0x000fc800078e0cff */
[----:B------:R-:W-:-:S04]  /*0bc0*/  SHF.L.U32 R0, R19, R0, RZ ;  /* 0x0000000013007219 */ /* 0x000fc800000006ff */
[----:B--2---:R-:W-:-:S04]  /*0bd0*/  LOP3.LUT P0, RZ, R11, R0, RZ, 0xc0, !PT ;  /* 0x000000000bff7212 */ /* 0x004fc8000780c0ff */
[----:B------:R-:W-:-:S04]  /*0be0*/  SEL R0, R0, RZ, !P0 ;  /* 0x000000ff00007207 */ /* 0x000fc80004000000 */
[----:B------:R-:W-:-:S05]  /*0bf0*/  LOP3.LUT R19, R0, R11, RZ, 0xfc, !PT ;  /* 0x0000000b00137212 */ /* 0x000fca00078efcff */
[----:B------:R0:W-:Y:S04]  /*0c00*/  STG.E.U8 desc[UR12][R8.64], R19 ;  /* 0x0000001308007986 */ /* 0x0001e8000c10110c */
[----:B------:R-:W2:Y:S01]  /*0c10*/  LDG.E.64 R10, desc[UR12][R12.64] ;  /* 0x0000000c0c0a7981 */ /* 0x000ea2000c1e1b00 */
[----:B------:R-:W-:Y:S02]  /*0c20*/  SEL R0, RZ, 0xffffffff, P0 ;  /* 0xffffffffff007807 */ /* 0x000fe40000000000 */
[----:B--2---:R-:W-:-:S04]  /*0c30*/  LEA R18, P1, R10, R18, 0x1 ;  /* 0x000000120a127211 */ /* 0x004fc800078208ff */
[----:B------:R-:W-:Y:S02]  /*0c40*/  LEA.HI.X R21, R10, R21, R11, 0x1, P1 ;  /* 0x000000150a157211 */ /* 0x000fe400008f0c0b */
[----:B------:R-:W-:Y:S02]  /*0c50*/  ISETP.GT.U32.AND P0, PT, R18, R3, PT ;  /* 0x000000031200720c */ /* 0x000fe40003f04070 */
[----:B------:R-:W-:Y:S02]  /*0c60*/  IADD3 R4, P1, PT, R4, R0, RZ ;  /* 0x0000000004047210 */ /* 0x000fe40007f3e0ff */
[----:B------:R-:W-:-:S03]  /*0c70*/  ISETP.GT.U32.AND.EX P0, PT, R21, R6, PT, P0 ;  /* 0x000000061500720c */ /* 0x000fc60003f04100 */
[----:B------:R-:W-:-:S10]  /*0c80*/  IMAD.X R5, R5, 0x1, R0, P1 ;  /* 0x0000000105057824 */ /* 0x000fd400008e0600 */
[----:B0-----:R-:W-:Y:S05]  /*0c90*/  @!P0 BRA `(.L_x_11) ;  /* 0xfffffffc00a48947 */ /* 0x001fea000383ffff */
.L_x_10:
[----:B------:R-:W-:Y:S05]  /*0ca0*/  BSYNC.RECONVERGENT B0 ;  /* 0x0000000000007941 */ /* 0x000fea0003800200 */
.L_x_9:
[----:B------:R-:W-:Y:S05]  /*0cb0*/  BRA.U UP0, `(.L_x_12) ;  /* 0xfffffff900e07547 */ /* 0x000fea000b83ffff */
.L_x_6:
[----:B------:R-:W4:Y:S02]  /*0cc0*/  LDCU.64 UR8, c[0x0][0x398] ;  /* 0x00007300ff0877ac */ /* 0x000f240008000a00 */
[----:B----4-:R-:W-:-:S04]  /*0cd0*/  LEA R6, P0, R2, UR8, 0x3 ;  /* 0x0000000802067c11 */ /* 0x010fc8000f8018ff */
[----:B------:R-:W-:-:S05]  /*0ce0*/  LEA.HI.X R7, R2, UR9, RZ, 0x3, P0 ;  /* 0x0000000902077c11 */ /* 0x000fca00080f1cff */
[----:B------:R-:W-:Y:S01]  /*0cf0*/  STG.E.64 desc[UR12][R6.64], R4 ;  /* 0x0000000406007986 */ /* 0x000fe2000c101b0c */
[----:B------:R-:W-:Y:S05]  /*0d00*/  EXIT ;  /* 0x000000000000794d */ /* 0x000fea0003800000 */
        .weak           $__internal_0_$__cuda_sm20_div_rn_f64_full
        .type           $__internal_0_$__cuda_sm20_div_rn_f64_full,@function
        .size           $__internal_0_$__cuda_sm20_div_rn_f64_full,(.L_x_19 - $__internal_0_$__cuda_sm20_div_rn_f64_full)
$__internal_0_$__cuda_sm20_div_rn_f64_full:
[----:B------:R-:W-:Y:S01]  /*0d10*/  FSETP.GEU.AND P2, PT, |R27|, 1.469367938527859385e-39, PT ;  /* 0x001000001b00780b */ /* 0x000fe20003f4e200 */
[----:B------:R-:W-:Y:S01]  /*0d20*/  IMAD.MOV.U32 R31, RZ, RZ, 0x1ca00000 ;  /* 0x1ca00000ff1f7424 */ /* 0x000fe200078e00ff */
[C---:B------:R-:W-:Y:S01]  /*0d30*/  FSETP.GEU.AND P0, PT, |R29|.reuse, 1.469367938527859385e-39, PT ;  /* 0x001000001d00780b */ /* 0x040fe20003f0e200 */
[----:B------:R-:W-:Y:S01]  /*0d40*/  IMAD.MOV.U32 R18, RZ, RZ, R26 ;  /* 0x000000ffff127224 */ /* 0x000fe200078e001a */
[----:B------:R-:W-:Y:S01]  /*0d50*/  LOP3.LUT R8, R29, 0x800fffff, RZ, 0xc0, !PT ;  /* 0x800fffff1d087812 */ /* 0x000fe200078ec0ff */
[----:B------:R-:W-:Y:S01]  /*0d60*/  IMAD.MOV.U32 R20, RZ, RZ, 0x1 ;  /* 0x00000001ff147424 */ /* 0x000fe200078e00ff */
[----:B------:R-:W-:Y:S01]  /*0d70*/  LOP3.LUT R30, R27, 0x7ff00000, RZ, 0xc0, !PT ;  /* 0x7ff000001b1e7812 */ /* 0x000fe200078ec0ff */
[----:B------:R-:W-:Y:S01]  /*0d80*/  BSSY.RECONVERGENT B1, `(.L_x_13) ;  /* 0x0000050000017945 */ /* 0x000fe20003800200 */
[----:B------:R-:W-:Y:S01]  /*0d90*/  LOP3.LUT R9, R8, 0x3ff00000, RZ, 0xfc, !PT ;  /* 0x3ff0000008097812 */ /* 0x000fe200078efcff */
[----:B------:R-:W-:Y:S01]  /*0da0*/  IMAD.MOV.U32 R8, RZ, RZ, R28 ;  /* 0x000000ffff087224 */ /* 0x000fe200078e001c */
[----:B------:R-:W-:-:S03]  /*0db0*/  LOP3.LUT R33, R29, 0x7ff00000, RZ, 0xc0, !PT ;  /* 0x7ff000001d217812 */ /* 0x000fc600078ec0ff */
[----:B------:R-:W-:Y:S01]  /*0dc0*/  @!P2 LOP3.LUT R19, R29, 0x7ff00000, RZ, 0xc0, !PT ;  /* 0x7ff000001d13a812 */ /* 0x000fe200078ec0ff */
[----:B------:R-:W-:Y:S01]  /*0dd0*/  @!P2 IMAD.MOV.U32 R22, RZ, RZ, RZ ;  /* 0x000000ffff16a224 */ /* 0x000fe200078e00ff */
[----:B------:R-:W-:Y:S01]  /*0de0*/  @!P0 DMUL R8, R28, 8.98846567431157953865e+307 ;  /* 0x7fe000001c088828 */ /* 0x000fe20000000000 */
[C---:B------:R-:W-:Y:S02]  /*0df0*/  ISETP.GE.U32.AND P1, PT, R30.reuse, R33, PT ;  /* 0x000000211e00720c */ /* 0x040fe40003f26070 */
[----:B------:R-:W-:Y:S02]  /*0e00*/  @!P2 ISETP.GE.U32.AND P3, PT, R30, R19, PT ;  /* 0x000000131e00a20c */ /* 0x000fe40003f66070 */
[C---:B------:R-:W-:Y:S01]  /*0e10*/  SEL R19, R31.reuse, 0x63400000, !P1 ;  /* 0x634000001f137807 */ /* 0x040fe20004800000 */
[----:B------:R-:W0:Y:S01]  /*0e20*/  MUFU.RCP64H R21, R9 ;  /* 0x0000000900157308 */ /* 0x000e220000001800 */
[----:B------:R-:W-:Y:S02]  /*0e30*/  @!P2 SEL R23, R31, 0x63400000, !P3 ;  /* 0x634000001f17a807 */ /* 0x000fe40005800000 */
[----:B------:R-:W-:-:S02]  /*0e40*/  LOP3.LUT R19, R19, 0x800fffff, R27, 0xf8, !PT ;  /* 0x800fffff13137812 */ /* 0x000fc400078ef81b */
[----:B------:R-:W-:Y:S02]  /*0e50*/  @!P2 LOP3.LUT R23, R23, 0x80000000, R27, 0xf8, !PT ;  /* 0x800000001717a812 */ /* 0x000fe400078ef81b */
[----:B------:R-:W-:Y:S02]  /*0e60*/  @!P0 LOP3.LUT R33, R9, 0x7ff00000, RZ, 0xc0, !PT ;  /* 0x7ff0000009218812 */ /* 0x000fe400078ec0ff */
[----:B------:R-:W-:-:S06]  /*0e70*/  @!P2 LOP3.LUT R23, R23, 0x100000, RZ, 0xfc, !PT ;  /* 0x001000001717a812 */ /* 0x000fcc00078efcff */
[----:B------:R-:W-:Y:S02]  /*0e80*/  @!P2 DFMA R18, R18, 2, -R22 ;  /* 0x400000001212a82b */ /* 0x000fe40000000816 */
[----:B0-----:R-:W-:-:S08]  /*0e90*/  DFMA R22, R20, -R8, 1 ;  /* 0x3ff000001416742b */ /* 0x001fd00000000808 */
[----:B------:R-:W-:-:S08]  /*0ea0*/  DFMA R22, R22, R22, R22 ;  /* 0x000000161616722b */ /* 0x000fd00000000016 */
[----:B------:R-:W-:-:S08]  /*0eb0*/  DFMA R22, R20, R22, R20 ;  /* 0x000000161416722b */ /* 0x000fd00000000014 */
[----:B------:R-:W-:-:S08]  /*0ec0*/  DFMA R20, R22, -R8, 1 ;  /* 0x3ff000001614742b */ /* 0x000fd00000000808 */
[----:B------:R-:W-:-:S08]  /*0ed0*/  DFMA R20, R22, R20, R22 ;  /* 0x000000141614722b */ /* 0x000fd00000000016 */
[----:B------:R-:W-:-:S08]  /*0ee0*/  DMUL R22, R20, R18 ;  /* 0x0000001214167228 */ /* 0x000fd00000000000 */
[----:B------:R-:W-:-:S08]  /*0ef0*/  DFMA R24, R22, -R8, R18 ;  /* 0x800000081618722b */ /* 0x000fd00000000012 */
[----:B------:R-:W-:Y:S01]  /*0f00*/  DFMA R24, R20, R24, R22 ;  /* 0x000000181418722b */ /* 0x000fe20000000016 */
[----:B------:R-:W-:Y:S01]  /*0f10*/  IMAD.MOV.U32 R22, RZ, RZ, R30 ;  /* 0x000000ffff167224 */ /* 0x000fe200078e001e */
[----:B------:R-:W-:-:S05]  /*0f20*/  @!P2 LOP3.LUT R22, R19, 0x7ff00000, RZ, 0xc0, !PT ;  /* 0x7ff000001316a812 */ /* 0x000fca00078ec0ff */
[----:B------:R-:W-:-:S05]  /*0f30*/  VIADD R20, R22, 0xffffffff ;  /* 0xffffffff16147836 */ /* 0x000fca0000000000 */
[----:B------:R-:W-:Y:S01]  /*0f40*/  ISETP.GT.U32.AND P0, PT, R20, 0x7feffffe, PT ;  /* 0x7feffffe1400780c */ /* 0x000fe20003f04070 */
[----:B------:R-:W-:-:S05]  /*0f50*/  VIADD R20, R33, 0xffffffff ;  /* 0xffffffff21147836 */ /* 0x000fca0000000000 */
[----:B------:R-:W-:-:S13]  /*0f60*/  ISETP.GT.U32.OR P0, PT, R20, 0x7feffffe, P0 ;  /* 0x7feffffe1400780c */ /* 0x000fda0000704470 */
[----:B------:R-:W-:Y:S05]  /*0f70*/  @P0 BRA `(.L_x_14) ;  /* 0x00000000006c0947 */ /* 0x000fea0003800000 */
[----:B------:R-:W-:Y:S01]  /*0f80*/  LOP3.LUT R21, R29, 0x7ff00000, RZ, 0xc0, !PT ;  /* 0x7ff000001d157812 */ /* 0x000fe200078ec0ff */
[----:B------:R-:W-:-:S03]  /*0f90*/  IMAD.MOV.U32 R22, RZ, RZ, RZ ;  /* 0x000000ffff167224 */ /* 0x000fc600078e00ff */
[CC--:B------:R-:W-:Y:S02]  /*0fa0*/  VIADDMNMX R20, R30.reuse, -R21.reuse, 0xb9600000, !PT ;  /* 0xb96000001e147446 */ /* 0x0c0fe40007800915 */
[----:B------:R-:W-:Y:S02]  /*0fb0*/  ISETP.GE.U32.AND P0, PT, R30, R21, PT ;  /* 0x000000151e00720c */ /* 0x000fe40003f06070 */
[----:B------:R-:W-:Y:S02]  /*0fc0*/  VIMNMX R20, PT, PT, R20, 0x46a00000, PT ;  /* 0x46a0000014147848 */ /* 0x000fe40003fe0100 */
[----:B------:R-:W-:-:S05]  /*0fd0*/  SEL R31, R31, 0x63400000, !P0 ;  /* 0x634000001f1f7807 */ /* 0x000fca0004000000 */
[----:B------:R-:W-:-:S04]  /*0fe0*/  IMAD.IADD R30, R20, 0x1, -R31 ;  /* 0x00000001141e7824 */ /* 0x000fc800078e0a1f */
[----:B------:R-:W-:-:S06]  /*0ff0*/  VIADD R23, R30, 0x7fe00000 ;  /* 0x7fe000001e177836 */ /* 0x000fcc0000000000 */
[----:B------:R-:W-:-:S10]  /*1000*/  DMUL R20, R24, R22 ;  /* 0x0000001618147228 */ /* 0x000fd40000000000 */
[----:B------:R-:W-:-:S13]  /*1010*/  FSETP.GTU.AND P0, PT, |R21|, 1.469367938527859385e-39, PT ;  /* 0x001000001500780b */ /* 0x000fda0003f0c200 */
[----:B------:R-:W-:Y:S05]  /*1020*/  @P0 BRA `(.L_x_15) ;  /* 0x0000000000940947 */ /* 0x000fea0003800000 */
[----:B------:R-:W-:Y:S01]  /*1030*/  DFMA R8, R24, -R8, R18 ;  /* 0x800000081808722b */ /* 0x000fe20000000012 */
[----:B------:R-:W-:-:S09]  /*1040*/  IMAD.MOV.U32 R22, RZ, RZ, RZ ;  /* 0x000000ffff167224 */ /* 0x000fd200078e00ff */
[C---:B------:R-:W-:Y:S02]  /*1050*/  FSETP.NEU.AND P0, PT, R9.reuse, RZ, PT ;  /* 0x000000ff0900720b */ /* 0x040fe40003f0d000 */
[----:B------:R-:W-:-:S04]  /*1060*/  LOP3.LUT R19, R9, 0x80000000, R29, 0x48, !PT ;  /* 0x8000000009137812 */ /* 0x000fc800078e481d */
[----:B------:R-:W-:-:S07]  /*1070*/  LOP3.LUT R23, R19, R23, RZ, 0xfc, !PT ;  /* 0x0000001713177212 */ /* 0x000fce00078efcff */
[----:B------:R-:W-:Y:S05]  /*1080*/  @!P0 BRA `(.L_x_15) ;  /* 0x00000000007c8947 */ /* 0x000fea0003800000 */
[----:B------:R-:W-:Y:S01]  /*1090*/  IMAD.MOV R9, RZ, RZ, -R30 ;  /* 0x000000ffff097224 */ /* 0x000fe200078e0a1e */
[----:B------:R-:W-:Y:S01]  /*10a0*/  DMUL.RP R22, R24, R22 ;  /* 0x0000001618167228 */ /* 0x000fe20000008000 */
[----:B------:R-:W-:-:S06]  /*10b0*/  IMAD.MOV.U32 R8, RZ, RZ, RZ ;  /* 0x000000ffff087224 */ /* 0x000fcc00078e00ff */
[----:B------:R-:W-:-:S03]  /*10c0*/  DFMA R8, R20, -R8, R24 ;  /* 0x800000081408722b */ /* 0x000fc60000000018 */
[----:B------:R-:W-:-:S03]  /*10d0*/  LOP3.LUT R19, R23, R19, RZ, 0x3c, !PT ;  /* 0x0000001317137212 */ /* 0x000fc600078e3cff */
[----:B------:R-:W-:-:S04]  /*10e0*/  IADD3 R8, PT, PT, -R30, -0x43300000, RZ ;  /* 0xbcd000001e087810 */ /* 0x000fc80007ffe1ff */
[----:B------:R-:W-:-:S04]  /*10f0*/  FSETP.NEU.AND P0, PT, |R9|, R8, PT ;  /* 0x000000080900720b */ /* 0x000fc80003f0d200 */
[----:B------:R-:W-:Y:S02]  /*1100*/  FSEL R20, R22, R20, !P0 ;  /* 0x0000001416147208 */ /* 0x000fe40004000000 */
[----:B------:R-:W-:Y:S01]  /*1110*/  FSEL R21, R19, R21, !P0 ;  /* 0x0000001513157208 */ /* 0x000fe20004000000 */
[----:B------:R-:W-:Y:S06]  /*1120*/  BRA `(.L_x_15) ;  /* 0x0000000000547947 */ /* 0x000fec0003800000 */
.L_x_14:
[----:B------:R-:W-:-:S14]  /*1130*/  DSETP.NAN.AND P0, PT, R26, R26, PT ;  /* 0x0000001a1a00722a */ /* 0x000fdc0003f08000 */
[----:B------:R-:W-:Y:S05]  /*1140*/  @P0 BRA `(.L_x_16) ;  /* 0x0000000000440947 */ /* 0x000fea0003800000 */
[----:B------:R-:W-:-:S14]  /*1150*/  DSETP.NAN.AND P0, PT, R28, R28, PT ;  /* 0x0000001c1c00722a */ /* 0x000fdc0003f08000 */
[----:B------:R-:W-:Y:S05]  /*1160*/  @P0 BRA `(.L_x_17) ;  /* 0x0000000000300947 */ /* 0x000fea0003800000 */
[----:B------:R-:W-:Y:S01]  /*1170*/  ISETP.NE.AND P0, PT, R22, R33, PT ;  /* 0x000000211600720c */ /* 0x000fe20003f05270 */
[----:B------:R-:W-:Y:S02]  /*1180*/  IMAD.MOV.U32 R20, RZ, RZ, 0x0 ;  /* 0x00000000ff147424 */ /* 0x000fe400078e00ff */
[----:B------:R-:W-:-:S10]  /*1190*/  IMAD.MOV.U32 R21, RZ, RZ, -0x80000 ;  /* 0xfff80000ff157424 */ /* 0x000fd400078e00ff */
[----:B------:R-:W-:Y:S05]  /*11a0*/  @!P0 BRA `(.L_x_15) ;  /* 0x0000000000348947 */ /* 0x000fea0003800000 */
[----:B------:R-:W-:Y:S02]  /*11b0*/  ISETP.NE.AND P0, PT, R22, 0x7ff00000, PT ;  /* 0x7ff000001600780c */ /* 0x000fe40003f05270 */
[----:B------:R-:W-:Y:S02]  /*11c0*/  LOP3.LUT R21, R27, 0x80000000, R29, 0x48, !PT ;  /* 0x800000001b157812 */ /* 0x000fe400078e481d */
[----:B------:R-:W-:-:S13]  /*11d0*/  ISETP.EQ.OR P0, PT, R33, RZ, !P0 ;  /* 0x000000ff2100720c */ /* 0x000fda0004702670 */
[----:B------:R-:W-:Y:S01]  /*11e0*/  @P0 LOP3.LUT R8, R21, 0x7ff00000, RZ, 0xfc, !PT ;  /* 0x7ff0000015080812 */ /* 0x000fe200078efcff */
[----:B------:R-:W-:Y:S02]  /*11f0*/  @!P0 IMAD.MOV.U32 R20, RZ, RZ, RZ ;  /* 0x000000ffff148224 */ /* 0x000fe400078e00ff */
[----:B------:R-:W-:Y:S02]  /*1200*/  @P0 IMAD.MOV.U32 R20, RZ, RZ, RZ ;  /* 0x000000ffff140224 */ /* 0x000fe400078e00ff */
[----:B------:R-:W-:Y:S01]  /*1210*/  @P0 IMAD.MOV.U32 R21, RZ, RZ, R8 ;  /* 0x000000ffff150224 */ /* 0x000fe200078e0008 */
[----:B------:R-:W-:Y:S06]  /*1220*/  BRA `(.L_x_15) ;  /* 0x0000000000147947 */ /* 0x000fec0003800000 */
.L_x_17:
[----:B------:R-:W-:Y:S01]  /*1230*/  LOP3.LUT R21, R29, 0x80000, RZ, 0xfc, !PT ;  /* 0x000800001d157812 */ /* 0x000fe200078efcff */
[----:B------:R-:W-:Y:S01]  /*1240*/  IMAD.MOV.U32 R20, RZ, RZ, R28 ;  /* 0x000000ffff147224 */ /* 0x000fe200078e001c */
[----:B------:R-:W-:Y:S06]  /*1250*/  BRA `(.L_x_15) ;  /* 0x0000000000087947 */ /* 0x000fec0003800000 */
.L_x_16:
[----:B------:R-:W-:Y:S01]  /*1260*/  LOP3.LUT R21, R27, 0x80000, RZ, 0xfc, !PT ;  /* 0x000800001b157812 */ /* 0x000fe200078efcff */
[----:B------:R-:W-:-:S07]  /*1270*/  IMAD.MOV.U32 R20, RZ, RZ, R26 ;  /* 0x000000ffff147224 */ /* 0x000fce00078e001a */
.L_x_15:
[----:B------:R-:W-:Y:S05]  /*1280*/  BSYNC.RECONVERGENT B1 ;  /* 0x0000000000017941 */ /* 0x000fea0003800200 */
.L_x_13:
[----:B------:R-:W-:Y:S02]  /*1290*/  IMAD.MOV.U32 R8, RZ, RZ, R0 ;  /* 0x000000ffff087224 */ /* 0x000fe400078e0000 */
[----:B------:R-:W-:-:S04]  /*12a0*/  IMAD.MOV.U32 R9, RZ, RZ, 0x0 ;  /* 0x00000000ff097424 */ /* 0x000fc800078e00ff */
[----:B------:R-:W-:Y:S05]  /*12b0*/  RET.REL.NODEC R8 `(_Z15sieve_chunk_gpuPhmmPmS0_mmmm) ;  /* 0xffffffec08507950 */ /* 0x000fea0003c3ffff */
.L_x_18:
[----:B------:R-:W-:-:S00]  /*12c0*/  BRA `(.L_x_18) ;  /* 0xfffffffc00fc7947 */ /* 0x000fc0000383ffff */
[----:B------:R-:W-:-:S00]  /*12d0*/  NOP ;  /* 0x0000000000007918 */ /* 0x000fc00000000000 */
        /* <DEDUP_REMOVED lines=10> */
.L_x_19:


//--------------------- .nv.shared.reserved.0     --------------------------
	.section	.nv.shared.reserved.0,"aw",@nobits
	.weak		__nv_reservedSMEM_offset_0_alias
	.size		__nv_reservedSMEM_offset_0_alias, 0, 64
	.other		__nv_reservedSMEM_offset_0_alias,@"STO_CUDA_RESERVED_SHARED STV_DEFAULT"
__nv_reservedSMEM_offset_0_alias:
	.zero		0
	.zero		64


//--------------------- .nv.constant0._Z15sieve_chunk_gpuPhmmPmS0_mmmm --------------------------
	.section	.nv.constant0._Z15sieve_chunk_gpuPhmmPmS0_mmmm,"a",@progbits
	.sectionflags	@""
	.align	4
.nv.constant0._Z15sieve_chunk_gpuPhmmPmS0_mmmm:
	.zero		968


//--------------------- SYMBOLS --------------------------

	.type		.nv.reservedSmem.offset0,@object
	.size		.nv.reservedSmem.offset0,0x4
